//
// Generated by NVIDIA NVVM Compiler
//
// Compiler Build ID: CL-36424714
// Cuda compilation tools, release 13.0, V13.0.88
// Based on NVVM 20.0.0
//

.version 9.0
.target sm_100
.address_size 64

	// .globl	_ZN7kernels18diffusion_interiorEPdS0_iid

.visible .entry _ZN7kernels18diffusion_interiorEPdS0_iid(
	.param .u64 .ptr .align 1 _ZN7kernels18diffusion_interiorEPdS0_iid_param_0,
	.param .u64 .ptr .align 1 _ZN7kernels18diffusion_interiorEPdS0_iid_param_1,
	.param .u32 _ZN7kernels18diffusion_interiorEPdS0_iid_param_2,
	.param .u32 _ZN7kernels18diffusion_interiorEPdS0_iid_param_3,
	.param .f64 _ZN7kernels18diffusion_interiorEPdS0_iid_param_4
)
{
	.reg .pred 	%p<4>;
	.reg .b32 	%r<23>;
	.reg .b64 	%rd<16>;
	.reg .b64 	%fd<12>;

	ld.param.u64 	%rd1, [_ZN7kernels18diffusion_interiorEPdS0_iid_param_0];
	ld.param.u64 	%rd2, [_ZN7kernels18diffusion_interiorEPdS0_iid_param_1];
	ld.param.u32 	%r3, [_ZN7kernels18diffusion_interiorEPdS0_iid_param_2];
	ld.param.u32 	%r4, [_ZN7kernels18diffusion_interiorEPdS0_iid_param_3];
	ld.param.f64 	%fd1, [_ZN7kernels18diffusion_interiorEPdS0_iid_param_4];
	mov.u32 	%r6, %tid.x;
	mov.u32 	%r7, %ntid.x;
	mov.u32 	%r8, %ctaid.x;
	mad.lo.s32 	%r1, %r7, %r8, %r6;
	mov.u32 	%r9, %tid.y;
	mov.u32 	%r10, %ntid.y;
	mov.u32 	%r11, %ctaid.y;
	mad.lo.s32 	%r12, %r10, %r11, %r9;
	add.s32 	%r13, %r12, 1;
	setp.ge.u32 	%p1, %r1, %r3;
	add.s32 	%r14, %r4, -1;
	setp.ge.u32 	%p2, %r13, %r14;
	or.pred  	%p3, %p1, %p2;
	@%p3 bra 	$L__BB0_2;
	cvta.to.global.u64 	%rd3, %rd1;
	cvta.to.global.u64 	%rd4, %rd2;
	add.s32 	%r15, %r12, 2;
	add.s32 	%r16, %r3, 2;
	mad.lo.s32 	%r17, %r16, %r15, %r1;
	add.s32 	%r18, %r17, 1;
	mul.wide.u32 	%rd5, %r18, 8;
	add.s64 	%rd6, %rd3, %rd5;
	ld.global.f64 	%fd2, [%rd6];
	not.b32 	%r19, %r3;
	add.s32 	%r20, %r17, %r19;
	mul.wide.u32 	%rd7, %r20, 8;
	add.s64 	%rd8, %rd3, %rd7;
	ld.global.f64 	%fd3, [%rd8];
	fma.rn.f64 	%fd4, %fd2, 0dC010000000000000, %fd3;
	add.s32 	%r21, %r16, %r18;
	mul.wide.u32 	%rd9, %r21, 8;
	add.s64 	%rd10, %rd3, %rd9;
	ld.global.f64 	%fd5, [%rd10];
	add.f64 	%fd6, %fd4, %fd5;
	mul.wide.u32 	%rd11, %r17, 8;
	add.s64 	%rd12, %rd3, %rd11;
	ld.global.f64 	%fd7, [%rd12];
	add.f64 	%fd8, %fd6, %fd7;
	add.s32 	%r22, %r17, 2;
	mul.wide.u32 	%rd13, %r22, 8;
	add.s64 	%rd14, %rd3, %rd13;
	ld.global.f64 	%fd9, [%rd14];
	add.f64 	%fd10, %fd8, %fd9;
	fma.rn.f64 	%fd11, %fd1, %fd10, %fd2;
	add.s64 	%rd15, %rd4, %rd5;
	st.global.f64 	[%rd15], %fd11;
$L__BB0_2:
	ret;

}
	// .globl	_ZN7kernels18diffusion_boundaryEPdS0_id
.visible .entry _ZN7kernels18diffusion_boundaryEPdS0_id(
	.param .u64 .ptr .align 1 _ZN7kernels18diffusion_boundaryEPdS0_id_param_0,
	.param .u64 .ptr .align 1 _ZN7kernels18diffusion_boundaryEPdS0_id_param_1,
	.param .u32 _ZN7kernels18diffusion_boundaryEPdS0_id_param_2,
	.param .f64 _ZN7kernels18diffusion_boundaryEPdS0_id_param_3
)
{
	.reg .pred 	%p<2>;
	.reg .b32 	%r<7>;
	.reg .b64 	%rd<9>;
	.reg .b64 	%fd<12>;

	ld.param.u64 	%rd1, [_ZN7kernels18diffusion_boundaryEPdS0_id_param_0];
	ld.param.u64 	%rd2, [_ZN7kernels18diffusion_boundaryEPdS0_id_param_1];
	ld.param.u32 	%r1, [_ZN7kernels18diffusion_boundaryEPdS0_id_param_2];
	ld.param.f64 	%fd1, [_ZN7kernels18diffusion_boundaryEPdS0_id_param_3];
	mov.u32 	%r2, %tid.x;
	mov.u32 	%r3, %ntid.x;
	mov.u32 	%r4, %ctaid.x;
	mad.lo.s32 	%r5, %r3, %r4, %r2;
	setp.ge.u32 	%p1, %r5, %r1;
	@%p1 bra 	$L__BB1_2;
	cvta.to.global.u64 	%rd3, %rd1;
	cvta.to.global.u64 	%rd4, %rd2;
	ld.global.f64 	%fd2, [%rd3];
	sub.s32 	%r6, -2, %r1;
	mul.wide.s32 	%rd5, %r6, 8;
	add.s64 	%rd6, %rd3, %rd5;
	ld.global.f64 	%fd3, [%rd6];
	fma.rn.f64 	%fd4, %fd2, 0dC010000000000000, %fd3;
	mul.wide.s32 	%rd7, %r1, 8;
	add.s64 	%rd8, %rd3, %rd7;
	ld.global.f64 	%fd5, [%rd8+16];
	add.f64 	%fd6, %fd4, %fd5;
	ld.global.f64 	%fd7, [%rd3+-8];
	add.f64 	%fd8, %fd6, %fd7;
	ld.global.f64 	%fd9, [%rd3+8];
	add.f64 	%fd10, %fd8, %fd9;
	fma.rn.f64 	%fd11, %fd1, %fd10, %fd2;
	st.global.f64 	[%rd4], %fd11;
$L__BB1_2:
	ret;

}
	// .globl	_ZN7kernels4fillIdEEvPT_S1_i
.visible .entry _ZN7kernels4fillIdEEvPT_S1_i(
	.param .u64 .ptr .align 1 _ZN7kernels4fillIdEEvPT_S1_i_param_0,
	.param .f64 _ZN7kernels4fillIdEEvPT_S1_i_param_1,
	.param .u32 _ZN7kernels4fillIdEEvPT_S1_i_param_2
)
{
	.reg .pred 	%p<7>;
	.reg .b32 	%r<31>;
	.reg .b64 	%rd<11>;
	.reg .b64 	%fd<2>;

	ld.param.u64 	%rd2, [_ZN7kernels4fillIdEEvPT_S1_i_param_0];
	ld.param.f64 	%fd1, [_ZN7kernels4fillIdEEvPT_S1_i_param_1];
	ld.param.u32 	%r12, [_ZN7kernels4fillIdEEvPT_S1_i_param_2];
	cvta.to.global.u64 	%rd1, %rd2;
	mov.u32 	%r13, %tid.x;
	mov.u32 	%r14, %ntid.x;
	mov.u32 	%r15, %ctaid.x;
	mad.lo.s32 	%r29, %r14, %r15, %r13;
	mov.u32 	%r16, %nctaid.x;
	mul.lo.s32 	%r2, %r14, %r16;
	setp.ge.s32 	%p1, %r29, %r12;
	@%p1 bra 	$L__BB2_7;
	add.s32 	%r17, %r29, %r2;
	max.s32 	%r18, %r12, %r17;
	setp.lt.s32 	%p2, %r17, %r12;
	selp.u32 	%r19, 1, 0, %p2;
	add.s32 	%r20, %r17, %r19;
	sub.s32 	%r21, %r18, %r20;
	div.u32 	%r22, %r21, %r2;
	add.s32 	%r3, %r22, %r19;
	and.b32  	%r23, %r3, 3;
	setp.eq.s32 	%p3, %r23, 3;
	@%p3 bra 	$L__BB2_4;
	add.s32 	%r24, %r3, 1;
	and.b32  	%r25, %r24, 3;
	neg.s32 	%r27, %r25;
$L__BB2_3:
	.pragma "nounroll";
	mul.wide.s32 	%rd3, %r29, 8;
	add.s64 	%rd4, %rd1, %rd3;
	st.global.f64 	[%rd4], %fd1;
	add.s32 	%r29, %r29, %r2;
	add.s32 	%r27, %r27, 1;
	setp.ne.s32 	%p4, %r27, 0;
	@%p4 bra 	$L__BB2_3;
$L__BB2_4:
	setp.lt.u32 	%p5, %r3, 3;
	@%p5 bra 	$L__BB2_7;
	mul.wide.s32 	%rd7, %r2, 8;
	shl.b32 	%r26, %r2, 2;
$L__BB2_6:
	mul.wide.s32 	%rd5, %r29, 8;
	add.s64 	%rd6, %rd1, %rd5;
	st.global.f64 	[%rd6], %fd1;
	add.s64 	%rd8, %rd6, %rd7;
	st.global.f64 	[%rd8], %fd1;
	add.s64 	%rd9, %rd8, %rd7;
	st.global.f64 	[%rd9], %fd1;
	add.s64 	%rd10, %rd9, %rd7;
	st.global.f64 	[%rd10], %fd1;
	add.s32 	%r29, %r26, %r29;
	setp.lt.s32 	%p6, %r29, %r12;
	@%p6 bra 	$L__BB2_6;
$L__BB2_7:
	ret;

}


// ===== COMPILED SASS (sm_100) =====

	.target	sm_100

	.elftype	@"ET_EXEC"


//--------------------- .note.nv.tkinfo           --------------------------
	.section	.note.nv.tkinfo,"",@"SHT_NOTE"
	.sectionflags	@"SHF_NOTE_NV_TKINFO"
	.tkinfo
        /*0018*/ 	.word	0x00000002
        /*0030*/ 	.string	""
        /*0030*/ 	.string	"ptxas"
        /*0030*/ 	.string	"Cuda compilation tools, release 13.0, V13.0.88"
        /*0030*/ 	.string	"Build cuda_13.0.r13.0/compiler.36424714_0"
        /*0030*/ 	.string	"-arch sm_100 -m 64 "



//--------------------- .note.nv.cuinfo           --------------------------
	.section	.note.nv.cuinfo,"",@"SHT_NOTE"
	.sectionflags	@"SHF_NOTE_NV_CUINFO"
        /*0018*/ 	.short	0x0002
        /*001a*/ 	.short	0x0064
        /*001c*/ 	.short	0x0082
	.zero		2


//--------------------- .nv.info                  --------------------------
	.section	.nv.info,"",@"SHT_CUDA_INFO"
	.align	4


	//----- nvinfo : EIATTR_REGCOUNT
	.align		4
        /*0000*/ 	.byte	0x04, 0x2f
        /*0002*/ 	.short	(.L_1 - .L_0)
	.align		4
.L_0:
        /*0004*/ 	.word	index@(_ZN7kernels18diffusion_interiorEPdS0_iid)
        /*0008*/ 	.word	0x00000012


	//----- nvinfo : EIATTR_FRAME_SIZE
	.align		4
.L_1:
        /*000c*/ 	.byte	0x04, 0x11
        /*000e*/ 	.short	(.L_3 - .L_2)
	.align		4
.L_2:
        /*0010*/ 	.word	index@(_ZN7kernels18diffusion_interiorEPdS0_iid)
        /*0014*/ 	.word	0x00000000


	//----- nvinfo : EIATTR_REGCOUNT
	.align		4
.L_3:
        /*0018*/ 	.byte	0x04, 0x2f
        /*001a*/ 	.short	(.L_5 - .L_4)
	.align		4
.L_4:
        /*001c*/ 	.word	index@(_ZN7kernels18diffusion_boundaryEPdS0_id)
        /*0020*/ 	.word	0x00000014


	//----- nvinfo : EIATTR_FRAME_SIZE
	.align		4
.L_5:
        /*0024*/ 	.byte	0x04, 0x11
        /*0026*/ 	.short	(.L_7 - .L_6)
	.align		4
.L_6:
        /*0028*/ 	.word	index@(_ZN7kernels18diffusion_boundaryEPdS0_id)
        /*002c*/ 	.word	0x00000000


	//----- nvinfo : EIATTR_REGCOUNT
	.align		4
.L_7:
        /*0030*/ 	.byte	0x04, 0x2f
        /*0032*/ 	.short	(.L_9 - .L_8)
	.align		4
.L_8:
        /*0034*/ 	.word	index@(_ZN7kernels4fillIdEEvPT_S1_i)
        /*0038*/ 	.word	0x00000012


	//----- nvinfo : EIATTR_FRAME_SIZE
	.align		4
.L_9:
        /*003c*/ 	.byte	0x04, 0x11
        /*003e*/ 	.short	(.L_11 - .L_10)
	.align		4
.L_10:
        /*0040*/ 	.word	index@(_ZN7kernels4fillIdEEvPT_S1_i)
        /*0044*/ 	.word	0x00000000


	//----- nvinfo : EIATTR_MIN_STACK_SIZE
	.align		4
.L_11:
        /*0048*/ 	.byte	0x04, 0x12
        /*004a*/ 	.short	(.L_13 - .L_12)
	.align		4
.L_12:
        /*004c*/ 	.word	index@(_ZN7kernels4fillIdEEvPT_S1_i)
        /*0050*/ 	.word	0x00000000


	//----- nvinfo : EIATTR_MIN_STACK_SIZE
	.align		4
.L_13:
        /*0054*/ 	.byte	0x04, 0x12
        /*0056*/ 	.short	(.L_15 - .L_14)
	.align		4
.L_14:
        /*0058*/ 	.word	index@(_ZN7kernels18diffusion_boundaryEPdS0_id)
        /*005c*/ 	.word	0x00000000


	//----- nvinfo : EIATTR_MIN_STACK_SIZE
	.align		4
.L_15:
        /*0060*/ 	.byte	0x04, 0x12
        /*0062*/ 	.short	(.L_17 - .L_16)
	.align		4
.L_16:
        /*0064*/ 	.word	index@(_ZN7kernels18diffusion_interiorEPdS0_iid)
        /*0068*/ 	.word	0x00000000
.L_17:


//--------------------- .nv.compat                --------------------------
	.section	.nv.compat,"",@"SHT_CUDA_COMPAT_INFO"
	.align	4
        /*0000*/ 	.byte	0x02, 0x09, 0x00, 0x00, 0x02, 0x02, 0x01, 0x00, 0x02, 0x05, 0x05, 0x00, 0x03, 0x07, 0x01, 0x01
        /*0010*/ 	.byte	0x02, 0x03, 0x00, 0x00, 0x02, 0x06, 0x01, 0x00, 0x04, 0x0b, 0x08, 0x00, 0x01, 0x00, 0x00, 0x00
        /*0020*/ 	.byte	0x00, 0x00, 0x00, 0x00


//--------------------- .nv.info._ZN7kernels4fillIdEEvPT_S1_i --------------------------
	.section	.nv.info._ZN7kernels4fillIdEEvPT_S1_i,"",@"SHT_CUDA_INFO"
	.sectionflags	@""
	.align	4


	//----- nvinfo : EIATTR_CUDA_API_VERSION
	.align		4
        /*0000*/ 	.byte	0x04, 0x37
        /*0002*/ 	.short	(.L_19 - .L_18)
.L_18:
        /*0004*/ 	.word	0x00000082


	//----- nvinfo : EIATTR_KPARAM_INFO
	.align		4
.L_19:
        /*0008*/ 	.byte	0x04, 0x17
        /*000a*/ 	.short	(.L_21 - .L_20)
.L_20:
        /*000c*/ 	.word	0x00000000
        /*0010*/ 	.short	0x0002
        /*0012*/ 	.short	0x0010
        /*0014*/ 	.byte	0x00, 0xf0, 0x11, 0x00


	//----- nvinfo : EIATTR_KPARAM_INFO
	.align		4
.L_21:
        /*0018*/ 	.byte	0x04, 0x17
        /*001a*/ 	.short	(.L_23 - .L_22)
.L_22:
        /*001c*/ 	.word	0x00000000
        /*0020*/ 	.short	0x0001
        /*0022*/ 	.short	0x0008
        /*0024*/ 	.byte	0x00, 0xf0, 0x21, 0x00


	//----- nvinfo : EIATTR_KPARAM_INFO
	.align		4
.L_23:
        /*0028*/ 	.byte	0x04, 0x17
        /*002a*/ 	.short	(.L_25 - .L_24)
.L_24:
        /*002c*/ 	.word	0x00000000
        /*0030*/ 	.short	0x0000
        /*0032*/ 	.short	0x0000
        /*0034*/ 	.byte	0x00, 0xf5, 0x21, 0x00


	//----- nvinfo : EIATTR_SPARSE_MMA_MASK
	.align		4
.L_25:
        /*0038*/ 	.byte	0x03, 0x50
        /*003a*/ 	.short	0x0000


	//----- nvinfo : EIATTR_MAXREG_COUNT
	.align		4
        /*003c*/ 	.byte	0x03, 0x1b
        /*003e*/ 	.short	0x00ff


	//----- nvinfo : EIATTR_MERCURY_ISA_VERSION
	.align		4
        /*0040*/ 	.byte	0x03, 0x5f
        /*0042*/ 	.short	0x0101


	//----- nvinfo : EIATTR_VRC_CTA_INIT_COUNT
	.align		4
        /*0044*/ 	.byte	0x02, 0x4a
	.zero		1
	.zero		1


	//----- nvinfo : EIATTR_EXIT_INSTR_OFFSETS
	.align		4
        /*0048*/ 	.byte	0x04, 0x1c
        /*004a*/ 	.short	(.L_27 - .L_26)


	//   ....[0]....
.L_26:
        /*004c*/ 	.word	0x00000090


	//   ....[1]....
        /*0050*/ 	.word	0x00000360


	//   ....[2]....
        /*0054*/ 	.word	0x00000420


	//----- nvinfo : EIATTR_CRS_STACK_SIZE
	.align		4
.L_27:
        /*0058*/ 	.byte	0x04, 0x1e
        /*005a*/ 	.short	(.L_29 - .L_28)
.L_28:
        /*005c*/ 	.word	0x00000000


	//----- nvinfo : EIATTR_CBANK_PARAM_SIZE
	.align		4
.L_29:
        /*0060*/ 	.byte	0x03, 0x19
        /*0062*/ 	.short	0x0014


	//----- nvinfo : EIATTR_PARAM_CBANK
	.align		4
        /*0064*/ 	.byte	0x04, 0x0a
        /*0066*/ 	.short	(.L_31 - .L_30)
	.align		4
.L_30:
        /*0068*/ 	.word	index@(.nv.constant0._ZN7kernels4fillIdEEvPT_S1_i)
        /*006c*/ 	.short	0x0380
        /*006e*/ 	.short	0x0014


	//----- nvinfo : EIATTR_SW_WAR
	.align		4
.L_31:
        /*0070*/ 	.byte	0x04, 0x36
        /*0072*/ 	.short	(.L_33 - .L_32)
.L_32:
        /*0074*/ 	.word	0x00000008
.L_33:


//--------------------- .nv.info._ZN7kernels18diffusion_boundaryEPdS0_id --------------------------
	.section	.nv.info._ZN7kernels18diffusion_boundaryEPdS0_id,"",@"SHT_CUDA_INFO"
	.sectionflags	@""
	.align	4


	//----- nvinfo : EIATTR_CUDA_API_VERSION
	.align		4
        /*0000*/ 	.byte	0x04, 0x37
        /*0002*/ 	.short	(.L_35 - .L_34)
.L_34:
        /*0004*/ 	.word	0x00000082


	//----- nvinfo : EIATTR_KPARAM_INFO
	.align		4
.L_35:
        /*0008*/ 	.byte	0x04, 0x17
        /*000a*/ 	.short	(.L_37 - .L_36)
.L_36:
        /*000c*/ 	.word	0x00000000
        /*0010*/ 	.short	0x0003
        /*0012*/ 	.short	0x0018
        /*0014*/ 	.byte	0x00, 0xf0, 0x21, 0x00


	//----- nvinfo : EIATTR_KPARAM_INFO
	.align		4
.L_37:
        /*0018*/ 	.byte	0x04, 0x17
        /*001a*/ 	.short	(.L_39 - .L_38)
.L_38:
        /*001c*/ 	.word	0x00000000
        /*0020*/ 	.short	0x0002
        /*0022*/ 	.short	0x0010
        /*0024*/ 	.byte	0x00, 0xf0, 0x11, 0x00


	//----- nvinfo : EIATTR_KPARAM_INFO
	.align		4
.L_39:
        /*0028*/ 	.byte	0x04, 0x17
        /*002a*/ 	.short	(.L_41 - .L_40)
.L_40:
        /*002c*/ 	.word	0x00000000
        /*0030*/ 	.short	0x0001
        /*0032*/ 	.short	0x0008
        /*0034*/ 	.byte	0x00, 0xf5, 0x21, 0x00


	//----- nvinfo : EIATTR_KPARAM_INFO
	.align		4
.L_41:
        /*0038*/ 	.byte	0x04, 0x17
        /*003a*/ 	.short	(.L_43 - .L_42)
.L_42:
        /*003c*/ 	.word	0x00000000
        /*0040*/ 	.short	0x0000
        /*0042*/ 	.short	0x0000
        /*0044*/ 	.byte	0x00, 0xf5, 0x21, 0x00


	//----- nvinfo : EIATTR_SPARSE_MMA_MASK
	.align		4
.L_43:
        /*0048*/ 	.byte	0x03, 0x50
        /*004a*/ 	.short	0x0000


	//----- nvinfo : EIATTR_MAXREG_COUNT
	.align		4
        /*004c*/ 	.byte	0x03, 0x1b
        /*004e*/ 	.short	0x00ff


	//----- nvinfo : EIATTR_MERCURY_ISA_VERSION
	.align		4
        /*0050*/ 	.byte	0x03, 0x5f
        /*0052*/ 	.short	0x0101


	//----- nvinfo : EIATTR_VRC_CTA_INIT_COUNT
	.align		4
        /*0054*/ 	.byte	0x02, 0x4a
	.zero		1
	.zero		1


	//----- nvinfo : EIATTR_EXIT_INSTR_OFFSETS
	.align		4
        /*0058*/ 	.byte	0x04, 0x1c
        /*005a*/ 	.short	(.L_45 - .L_44)


	//   ....[0]....
.L_44:
        /*005c*/ 	.word	0x00000070


	//   ....[1]....
        /*0060*/ 	.word	0x000001b0


	//----- nvinfo : EIATTR_CBANK_PARAM_SIZE
	.align		4
.L_45:
        /*0064*/ 	.byte	0x03, 0x19
        /*0066*/ 	.short	0x0020


	//----- nvinfo : EIATTR_PARAM_CBANK
	.align		4
        /*0068*/ 	.byte	0x04, 0x0a
        /*006a*/ 	.short	(.L_47 - .L_46)
	.align		4
.L_46:
        /*006c*/ 	.word	index@(.nv.constant0._ZN7kernels18diffusion_boundaryEPdS0_id)
        /*0070*/ 	.short	0x0380
        /*0072*/ 	.short	0x0020


	//----- nvinfo : EIATTR_SW_WAR
	.align		4
.L_47:
        /*0074*/ 	.byte	0x04, 0x36
        /*0076*/ 	.short	(.L_49 - .L_48)
.L_48:
        /*0078*/ 	.word	0x00000008
.L_49:


//--------------------- .nv.info._ZN7kernels18diffusion_interiorEPdS0_iid --------------------------
	.section	.nv.info._ZN7kernels18diffusion_interiorEPdS0_iid,"",@"SHT_CUDA_INFO"
	.sectionflags	@""
	.align	4


	//----- nvinfo : EIATTR_CUDA_API_VERSION
	.align		4
        /*0000*/ 	.byte	0x04, 0x37
        /*0002*/ 	.short	(.L_51 - .L_50)
.L_50:
        /*0004*/ 	.word	0x00000082


	//----- nvinfo : EIATTR_KPARAM_INFO
	.align		4
.L_51:
        /*0008*/ 	.byte	0x04, 0x17
        /*000a*/ 	.short	(.L_53 - .L_52)
.L_52:
        /*000c*/ 	.word	0x00000000
        /*0010*/ 	.short	0x0004
        /*0012*/ 	.short	0x0018
        /*0014*/ 	.byte	0x00, 0xf0, 0x21, 0x00


	//----- nvinfo : EIATTR_KPARAM_INFO
	.align		4
.L_53:
        /*0018*/ 	.byte	0x04, 0x17
        /*001a*/ 	.short	(.L_55 - .L_54)
.L_54:
        /*001c*/ 	.word	0x00000000
        /*0020*/ 	.short	0x0003
        /*0022*/ 	.short	0x0014
        /*0024*/ 	.byte	0x00, 0xf0, 0x11, 0x00


	//----- nvinfo : EIATTR_KPARAM_INFO
	.align		4
.L_55:
        /*0028*/ 	.byte	0x04, 0x17
        /*002a*/ 	.short	(.L_57 - .L_56)
.L_56:
        /*002c*/ 	.word	0x00000000
        /*0030*/ 	.short	0x0002
        /*0032*/ 	.short	0x0010
        /*0034*/ 	.byte	0x00, 0xf0, 0x11, 0x00


	//----- nvinfo : EIATTR_KPARAM_INFO
	.align		4
.L_57:
        /*0038*/ 	.byte	0x04, 0x17
        /*003a*/ 	.short	(.L_59 - .L_58)
.L_58:
        /*003c*/ 	.word	0x00000000
        /*0040*/ 	.short	0x0001
        /*0042*/ 	.short	0x0008
        /*0044*/ 	.byte	0x00, 0xf5, 0x21, 0x00


	//----- nvinfo : EIATTR_KPARAM_INFO
	.align		4
.L_59:
        /*0048*/ 	.byte	0x04, 0x17
        /*004a*/ 	.short	(.L_61 - .L_60)
.L_60:
        /*004c*/ 	.word	0x00000000
        /*0050*/ 	.short	0x0000
        /*0052*/ 	.short	0x0000
        /*0054*/ 	.byte	0x00, 0xf5, 0x21, 0x00


	//----- nvinfo : EIATTR_SPARSE_MMA_MASK
	.align		4
.L_61:
        /*0058*/ 	.byte	0x03, 0x50
        /*005a*/ 	.short	0x0000


	//----- nvinfo : EIATTR_MAXREG_COUNT
	.align		4
        /*005c*/ 	.byte	0x03, 0x1b
        /*005e*/ 	.short	0x00ff


	//----- nvinfo : EIATTR_MERCURY_ISA_VERSION
	.align		4
        /*0060*/ 	.byte	0x03, 0x5f
        /*0062*/ 	.short	0x0101


	//----- nvinfo : EIATTR_VRC_CTA_INIT_COUNT
	.align		4
        /*0064*/ 	.byte	0x02, 0x4a
	.zero		1
	.zero		1


	//----- nvinfo : EIATTR_EXIT_INSTR_OFFSETS
	.align		4
        /*0068*/ 	.byte	0x04, 0x1c
        /*006a*/ 	.short	(.L_63 - .L_62)


	//   ....[0]....
.L_62:
        /*006c*/ 	.word	0x000000e0


	//   ....[1]....
        /*0070*/ 	.word	0x000002c0


	//----- nvinfo : EIATTR_CBANK_PARAM_SIZE
	.align		4
.L_63:
        /*0074*/ 	.byte	0x03, 0x19
        /*0076*/ 	.short	0x0020


	//----- nvinfo : EIATTR_PARAM_CBANK
	.align		4
        /*0078*/ 	.byte	0x04, 0x0a
        /*007a*/ 	.short	(.L_65 - .L_64)
	.align		4
.L_64:
        /*007c*/ 	.word	index@(.nv.constant0._ZN7kernels18diffusion_interiorEPdS0_iid)
        /*0080*/ 	.short	0x0380
        /*0082*/ 	.short	0x0020


	//----- nvinfo : EIATTR_SW_WAR
	.align		4
.L_65:
        /*0084*/ 	.byte	0x04, 0x36
        /*0086*/ 	.short	(.L_67 - .L_66)
.L_66:
        /*0088*/ 	.word	0x00000008
.L_67:


//--------------------- .nv.callgraph             --------------------------
	.section	.nv.callgraph,"",@"SHT_CUDA_CALLGRAPH"
	.align	4
	.sectionentsize	8
	.align		4
        /*0000*/ 	.word	0x00000000
	.align		4
        /*0004*/ 	.word	0xffffffff
	.align		4
        /*0008*/ 	.word	0x00000000
	.align		4
        /*000c*/ 	.word	0xfffffffe
	.align		4
        /*0010*/ 	.word	0x00000000
	.align		4
        /*0014*/ 	.word	0xfffffffd
	.align		4
        /*0018*/ 	.word	0x00000000
	.align		4
        /*001c*/ 	.word	0xfffffffc


//--------------------- .text._ZN7kernels4fillIdEEvPT_S1_i --------------------------
	.section	.text._ZN7kernels4fillIdEEvPT_S1_i,"ax",@progbits
	.align	128
        .global         _ZN7kernels4fillIdEEvPT_S1_i
        .type           _ZN7kernels4fillIdEEvPT_S1_i,@function
        .size           _ZN7kernels4fillIdEEvPT_S1_i,(.L_x_7 - _ZN7kernels4fillIdEEvPT_S1_i)
        .other          _ZN7kernels4fillIdEEvPT_S1_i,@"STO_CUDA_ENTRY STV_DEFAULT"
_ZN7kernels4fillIdEEvPT_S1_i:
.text._ZN7kernels4fillIdEEvPT_S1_i:
[----:B------:R-:W-:Y:S01]  /*0000*/  LDC R1, c[0x0][0x37c] ;  /* 0x0000df00ff017b82 */ /* 0x000fe20000000800 */
[----:B------:R-:W0:Y:S01]  /*0010*/  S2R R3, SR_TID.X ;  /* 0x0000000000037919 */ /* 0x000e220000002100 */
[----:B------:R-:W0:Y:S06]  /*0020*/  LDCU UR4, c[0x0][0x360] ;  /* 0x00006c00ff0477ac */ /* 0x000e2c0008000800 */
[----:B------:R-:W1:Y:S01]  /*0030*/  LDC R2, c[0x0][0x370] ;  /* 0x0000dc00ff027b82 */ /* 0x000e620000000800 */
[----:B------:R-:W0:Y:S01]  /*0040*/  S2R R0, SR_CTAID.X ;  /* 0x0000000000007919 */ /* 0x000e220000002500 */
[----:B------:R-:W2:Y:S01]  /*0050*/  LDCU UR6, c[0x0][0x390] ;  /* 0x00007200ff0677ac */ /* 0x000ea20008000800 */
[----:B0-----:R-:W-:-:S02]  /*0060*/  IMAD R3, R0, UR4, R3 ;  /* 0x0000000400037c24 */ /* 0x001fc4000f8e0203 */
[----:B-1----:R-:W-:-:S03]  /*0070*/  IMAD R0, R2, UR4, RZ ;  /* 0x0000000402007c24 */ /* 0x002fc6000f8e02ff */
[----:B--2---:R-:W-:-:S13]  /*0080*/  ISETP.GE.AND P0, PT, R3, UR6, PT ;  /* 0x0000000603007c0c */ /* 0x004fda000bf06270 */
[----:B------:R-:W-:Y:S05]  /*0090*/  @P0 EXIT ;  /* 0x000000000000094d */ /* 0x000fea0003800000 */
[----:B------:R-:W0:Y:S01]  /*00a0*/  I2F.U32.RP R6, R0 ;  /* 0x0000000000067306 */ /* 0x000e220000209000 */
[C---:B------:R-:W-:Y:S01]  /*00b0*/  IADD3 R2, PT, PT, R0.reuse, R3, RZ ;  /* 0x0000000300027210 */ /* 0x040fe20007ffe0ff */
[----:B------:R-:W-:Y:S01]  /*00c0*/  IMAD.MOV R9, RZ, RZ, -R0 ;  /* 0x000000ffff097224 */ /* 0x000fe200078e0a00 */
[----:B------:R-:W-:Y:S01]  /*00d0*/  ISETP.NE.U32.AND P2, PT, R0, RZ, PT ;  /* 0x000000ff0000720c */ /* 0x000fe20003f45070 */
[----:B------:R-:W1:Y:S01]  /*00e0*/  LDCU.64 UR4, c[0x0][0x358] ;  /* 0x00006b00ff0477ac */ /* 0x000e620008000a00 */
[C---:B------:R-:W-:Y:S01]  /*00f0*/  ISETP.GE.AND P0, PT, R2.reuse, UR6, PT ;  /* 0x0000000602007c0c */ /* 0x040fe2000bf06270 */
[----:B------:R-:W-:Y:S01]  /*0100*/  BSSY.RECONVERGENT B0, `(.L_x_0) ;  /* 0x0000025000007945 */ /* 0x000fe20003800200 */
[----:B------:R-:W-:Y:S02]  /*0110*/  VIMNMX R7, PT, PT, R2, UR6, !PT ;  /* 0x0000000602077c48 */ /* 0x000fe4000ffe0100 */
[----:B------:R-:W-:-:S04]  /*0120*/  SEL R8, RZ, 0x1, P0 ;  /* 0x00000001ff087807 */ /* 0x000fc80000000000 */
[----:B------:R-:W-:Y:S01]  /*0130*/  IADD3 R7, PT, PT, R7, -R2, -R8 ;  /* 0x8000000207077210 */ /* 0x000fe20007ffe808 */
[----:B0-----:R-:W0:Y:S02]  /*0140*/  MUFU.RCP R6, R6 ;  /* 0x0000000600067308 */ /* 0x001e240000001000 */
[----:B0-----:R-:W-:-:S06]  /*0150*/  VIADD R4, R6, 0xffffffe ;  /* 0x0ffffffe06047836 */ /* 0x001fcc0000000000 */
[----:B------:R0:W2:Y:S02]  /*0160*/  F2I.FTZ.U32.TRUNC.NTZ R5, R4 ;  /* 0x0000000400057305 */ /* 0x0000a4000021f000 */
[----:B0-----:R-:W-:Y:S02]  /*0170*/  IMAD.MOV.U32 R4, RZ, RZ, RZ ;  /* 0x000000ffff047224 */ /* 0x001fe400078e00ff */
[----:B--2---:R-:W-:-:S04]  /*0180*/  IMAD R9, R9, R5, RZ ;  /* 0x0000000509097224 */ /* 0x004fc800078e02ff */
[----:B------:R-:W-:Y:S02]  /*0190*/  IMAD.HI.U32 R6, R5, R9, R4 ;  /* 0x0000000905067227 */ /* 0x000fe400078e0004 */
[----:B------:R-:W0:Y:S04]  /*01a0*/  LDC.64 R4, c[0x0][0x380] ;  /* 0x0000e000ff047b82 */ /* 0x000e280000000a00 */
[----:B------:R-:W-:-:S04]  /*01b0*/  IMAD.HI.U32 R9, R6, R7, RZ ;  /* 0x0000000706097227 */ /* 0x000fc800078e00ff */
[----:B------:R-:W-:-:S04]  /*01c0*/  IMAD.MOV R2, RZ, RZ, -R9 ;  /* 0x000000ffff027224 */ /* 0x000fc800078e0a09 */
[----:B------:R-:W-:-:S05]  /*01d0*/  IMAD R7, R0, R2, R7 ;  /* 0x0000000200077224 */ /* 0x000fca00078e0207 */
[----:B------:R-:W-:-:S13]  /*01e0*/  ISETP.GE.U32.AND P0, PT, R7, R0, PT ;  /* 0x000000000700720c */ /* 0x000fda0003f06070 */
[----:B------:R-:W-:Y:S01]  /*01f0*/  @P0 IADD3 R7, PT, PT, -R0, R7, RZ ;  /* 0x0000000700070210 */ /* 0x000fe20007ffe1ff */
[----:B------:R-:W-:-:S03]  /*0200*/  @P0 VIADD R9, R9, 0x1 ;  /* 0x0000000109090836 */ /* 0x000fc60000000000 */
[----:B------:R-:W-:Y:S02]  /*0210*/  ISETP.GE.U32.AND P1, PT, R7, R0, PT ;  /* 0x000000000700720c */ /* 0x000fe40003f26070 */
[----:B------:R-:W2:Y:S11]  /*0220*/  LDC.64 R6, c[0x0][0x388] ;  /* 0x0000e200ff067b82 */ /* 0x000eb60000000a00 */
[----:B------:R-:W-:-:S02]  /*0230*/  @P1 IADD3 R9, PT, PT, R9, 0x1, RZ ;  /* 0x0000000109091810 */ /* 0x000fc40007ffe0ff */
[----:B------:R-:W-:-:S05]  /*0240*/  @!P2 LOP3.LUT R9, RZ, R0, RZ, 0x33, !PT ;  /* 0x00000000ff09a212 */ /* 0x000fca00078e33ff */
[----:B------:R-:W-:-:S05]  /*0250*/  IMAD.IADD R2, R8, 0x1, R9 ;  /* 0x0000000108027824 */ /* 0x000fca00078e0209 */
[C---:B------:R-:W-:Y:S02]  /*0260*/  LOP3.LUT R8, R2.reuse, 0x3, RZ, 0xc0, !PT ;  /* 0x0000000302087812 */ /* 0x040fe400078ec0ff */
[----:B------:R-:W-:Y:S02]  /*0270*/  ISETP.GE.U32.AND P1, PT, R2, 0x3, PT ;  /* 0x000000030200780c */ /* 0x000fe40003f26070 */
[----:B------:R-:W-:-:S13]  /*0280*/  ISETP.NE.AND P0, PT, R8, 0x3, PT ;  /* 0x000000030800780c */ /* 0x000fda0003f05270 */
[----:B01----:R-:W-:Y:S05]  /*0290*/  @!P0 BRA `(.L_x_1) ;  /* 0x00000000002c8947 */ /* 0x003fea0003800000 */
[----:B------:R-:W0:Y:S01]  /*02a0*/  LDC.64 R10, c[0x0][0x380] ;  /* 0x0000e000ff0a7b82 */ /* 0x000e220000000a00 */
[----:B------:R-:W-:-:S04]  /*02b0*/  IADD3 R2, PT, PT, R2, 0x1, RZ ;  /* 0x0000000102027810 */ /* 0x000fc80007ffe0ff */
[----:B------:R-:W-:-:S03]  /*02c0*/  LOP3.LUT R2, R2, 0x3, RZ, 0xc0, !PT ;  /* 0x0000000302027812 */ /* 0x000fc600078ec0ff */
[----:B------:R-:W1:Y:S02]  /*02d0*/  LDC.64 R12, c[0x0][0x388] ;  /* 0x0000e200ff0c7b82 */ /* 0x000e640000000a00 */
[----:B------:R-:W-:-:S07]  /*02e0*/  IMAD.MOV R2, RZ, RZ, -R2 ;  /* 0x000000ffff027224 */ /* 0x000fce00078e0a02 */
.L_x_2:
[----:B0-----:R-:W-:Y:S01]  /*02f0*/  IMAD.WIDE R8, R3, 0x8, R10 ;  /* 0x0000000803087825 */ /* 0x001fe200078e020a */
[----:B------:R-:W-:-:S03]  /*0300*/  IADD3 R2, PT, PT, R2, 0x1, RZ ;  /* 0x0000000102027810 */ /* 0x000fc60007ffe0ff */
[----:B------:R-:W-:Y:S01]  /*0310*/  IMAD.IADD R3, R0, 0x1, R3 ;  /* 0x0000000100037824 */ /* 0x000fe200078e0203 */
[----:B-1----:R3:W-:Y:S01]  /*0320*/  STG.E.64 desc[UR4][R8.64], R12 ;  /* 0x0000000c08007986 */ /* 0x0027e2000c101b04 */
[----:B------:R-:W-:-:S13]  /*0330*/  ISETP.NE.AND P0, PT, R2, RZ, PT ;  /* 0x000000ff0200720c */ /* 0x000fda0003f05270 */
[----:B---3--:R-:W-:Y:S05]  /*0340*/  @P0 BRA `(.L_x_2) ;  /* 0xfffffffc00e80947 */ /* 0x008fea000383ffff */
.L_x_1:
[----:B------:R-:W-:Y:S05]  /*0350*/  BSYNC.RECONVERGENT B0 ;  /* 0x0000000000007941 */ /* 0x000fea0003800200 */
.L_x_0:
[----:B------:R-:W-:Y:S05]  /*0360*/  @!P1 EXIT ;  /* 0x000000000000994d */ /* 0x000fea0003800000 */
.L_x_3:
[----:B0-----:R-:W-:Y:S01]  /*0370*/  IMAD.WIDE R14, R3, 0x8, R4 ;  /* 0x00000008030e7825 */ /* 0x001fe200078e0204 */
[----:B------:R-:W-:-:S04]  /*0380*/  LEA R3, R0, R3, 0x2 ;  /* 0x0000000300037211 */ /* 0x000fc800078e10ff */
[----:B--2---:R0:W-:Y:S01]  /*0390*/  STG.E.64 desc[UR4][R14.64], R6 ;  /* 0x000000060e007986 */ /* 0x0041e2000c101b04 */
[----:B------:R-:W-:Y:S01]  /*03a0*/  IMAD.WIDE R8, R0, 0x8, R14 ;  /* 0x0000000800087825 */ /* 0x000fe200078e020e */
[----:B------:R-:W-:-:S04]  /*03b0*/  ISETP.GE.AND P0, PT, R3, UR6, PT ;  /* 0x0000000603007c0c */ /* 0x000fc8000bf06270 */
[----:B------:R0:W-:Y:S01]  /*03c0*/  STG.E.64 desc[UR4][R8.64], R6 ;  /* 0x0000000608007986 */ /* 0x0001e2000c101b04 */
[----:B------:R-:W-:-:S05]  /*03d0*/  IMAD.WIDE R10, R0, 0x8, R8 ;  /* 0x00000008000a7825 */ /* 0x000fca00078e0208 */
[----:B------:R0:W-:Y:S01]  /*03e0*/  STG.E.64 desc[UR4][R10.64], R6 ;  /* 0x000000060a007986 */ /* 0x0001e2000c101b04 */
[----:B------:R-:W-:-:S05]  /*03f0*/  IMAD.WIDE R12, R0, 0x8, R10 ;  /* 0x00000008000c7825 */ /* 0x000fca00078e020a */
[----:B------:R0:W-:Y:S01]  /*0400*/  STG.E.64 desc[UR4][R12.64], R6 ;  /* 0x000000060c007986 */ /* 0x0001e2000c101b04 */
[----:B------:R-:W-:Y:S05]  /*0410*/  @!P0 BRA `(.L_x_3) ;  /* 0xfffffffc00d48947 */ /* 0x000fea000383ffff */
[----:B------:R-:W-:Y:S05]  /*0420*/  EXIT ;  /* 0x000000000000794d */ /* 0x000fea0003800000 */
.L_x_4:
[----:B------:R-:W-:-:S00]  /*0430*/  BRA `(.L_x_4) ;  /* 0xfffffffc00fc7947 */ /* 0x000fc0000383ffff */
[----:B------:R-:W-:-:S00]  /*0440*/  NOP ;  /* 0x0000000000007918 */ /* 0x000fc00000000000 */
        /* <DEDUP_REMOVED lines=11> */
.L_x_7:


//--------------------- .text._ZN7kernels18diffusion_boundaryEPdS0_id --------------------------
	.section	.text._ZN7kernels18diffusion_boundaryEPdS0_id,"ax",@progbits
	.align	128
        .global         _ZN7kernels18diffusion_boundaryEPdS0_id
        .type           _ZN7kernels18diffusion_boundaryEPdS0_id,@function
        .size           _ZN7kernels18diffusion_boundaryEPdS0_id,(.L_x_8 - _ZN7kernels18diffusion_boundaryEPdS0_id)
        .other          _ZN7kernels18diffusion_boundaryEPdS0_id,@"STO_CUDA_ENTRY STV_DEFAULT"
_ZN7kernels18diffusion_boundaryEPdS0_id:
.text._ZN7kernels18diffusion_boundaryEPdS0_id:
[----:B------:R-:W-:Y:S01]  /*0000*/  LDC R1, c[0x0][0x37c] ;  /* 0x0000df00ff017b82 */ /* 0x000fe20000000800 */
[----:B------:R-:W0:Y:S07]  /*0010*/  S2R R0, SR_TID.X ;  /* 0x0000000000007919 */ /* 0x000e2e0000002100 */
[----:B------:R-:W1:Y:S01]  /*0020*/  LDC R9, c[0x0][0x390] ;  /* 0x0000e400ff097b82 */ /* 0x000e620000000800 */
[----:B------:R-:W0:Y:S01]  /*0030*/  LDCU UR4, c[0x0][0x360] ;  /* 0x00006c00ff0477ac */ /* 0x000e220008000800 */
[----:B------:R-:W0:Y:S02]  /*0040*/  S2R R3, SR_CTAID.X ;  /* 0x0000000000037919 */ /* 0x000e240000002500 */
[----:B0-----:R-:W-:-:S05]  /*0050*/  IMAD R0, R3, UR4, R0 ;  /* 0x0000000403007c24 */ /* 0x001fca000f8e0200 */
[----:B-1----:R-:W-:-:S13]  /*0060*/  ISETP.GE.U32.AND P0, PT, R0, R9, PT ;  /* 0x000000090000720c */ /* 0x002fda0003f06070 */
[----:B------:R-:W-:Y:S05]  /*0070*/  @P0 EXIT ;  /* 0x000000000000094d */ /* 0x000fea0003800000 */
[----:B------:R-:W0:Y:S01]  /*0080*/  LDC.64 R10, c[0x0][0x380] ;  /* 0x0000e000ff0a7b82 */ /* 0x000e220000000a00 */
[----:B------:R-:W1:Y:S01]  /*0090*/  LDCU.64 UR4, c[0x0][0x358] ;  /* 0x00006b00ff0477ac */ /* 0x000e620008000a00 */
[----:B------:R-:W-:Y:S01]  /*00a0*/  IADD3 R7, PT, PT, -R9, -0x2, RZ ;  /* 0xfffffffe09077810 */ /* 0x000fe20007ffe1ff */
[----:B------:R-:W2:Y:S05]  /*00b0*/  LDCU.64 UR6, c[0x0][0x398] ;  /* 0x00007300ff0677ac */ /* 0x000eaa0008000a00 */
[----:B------:R-:W3:Y:S01]  /*00c0*/  LDC.64 R4, c[0x0][0x380] ;  /* 0x0000e000ff047b82 */ /* 0x000ee20000000a00 */
[----:B0-----:R-:W-:-:S04]  /*00d0*/  IMAD.WIDE R6, R7, 0x8, R10 ;  /* 0x0000000807067825 */ /* 0x001fc800078e020a */
[----:B------:R-:W-:Y:S02]  /*00e0*/  IMAD.WIDE R10, R9, 0x8, R10 ;  /* 0x00000008090a7825 */ /* 0x000fe400078e020a */
[----:B-1----:R-:W4:Y:S04]  /*00f0*/  LDG.E.64 R6, desc[UR4][R6.64] ;  /* 0x0000000406067981 */ /* 0x002f28000c1e1b00 */
[----:B---3--:R-:W4:Y:S04]  /*0100*/  LDG.E.64 R2, desc[UR4][R4.64] ;  /* 0x0000000404027981 */ /* 0x008f28000c1e1b00 */
[----:B------:R-:W3:Y:S04]  /*0110*/  LDG.E.64 R10, desc[UR4][R10.64+0x10] ;  /* 0x000010040a0a7981 */ /* 0x000ee8000c1e1b00 */
[----:B------:R-:W5:Y:S04]  /*0120*/  LDG.E.64 R12, desc[UR4][R4.64+-0x8] ;  /* 0xfffff804040c7981 */ /* 0x000f68000c1e1b00 */
[----:B------:R-:W2:Y:S01]  /*0130*/  LDG.E.64 R14, desc[UR4][R4.64+0x8] ;  /* 0x00000804040e7981 */ /* 0x000ea2000c1e1b00 */
[----:B------:R-:W0:Y:S01]  /*0140*/  LDC.64 R16, c[0x0][0x388] ;  /* 0x0000e200ff107b82 */ /* 0x000e220000000a00 */
[----:B----4-:R-:W-:-:S08]  /*0150*/  DFMA R8, R2, -4, R6 ;  /* 0xc01000000208782b */ /* 0x010fd00000000006 */
[----:B---3--:R-:W-:-:S08]  /*0160*/  DADD R8, R8, R10 ;  /* 0x0000000008087229 */ /* 0x008fd0000000000a */
[----:B-----5:R-:W-:-:S08]  /*0170*/  DADD R8, R8, R12 ;  /* 0x0000000008087229 */ /* 0x020fd0000000000c */
[----:B--2---:R-:W-:-:S08]  /*0180*/  DADD R8, R8, R14 ;  /* 0x0000000008087229 */ /* 0x004fd0000000000e */
[----:B------:R-:W-:-:S07]  /*0190*/  DFMA R8, R8, UR6, R2 ;  /* 0x0000000608087c2b */ /* 0x000fce0008000002 */
[----:B0-----:R-:W-:Y:S01]  /*01a0*/  STG.E.64 desc[UR4][R16.64], R8 ;  /* 0x0000000810007986 */ /* 0x001fe2000c101b04 */
[----:B------:R-:W-:Y:S05]  /*01b0*/  EXIT ;  /* 0x000000000000794d */ /* 0x000fea0003800000 */
.L_x_5:
        /* <DEDUP_REMOVED lines=12> */
.L_x_8:


//--------------------- .text._ZN7kernels18diffusion_interiorEPdS0_iid --------------------------
	.section	.text._ZN7kernels18diffusion_interiorEPdS0_iid,"ax",@progbits
	.align	128
        .global         _ZN7kernels18diffusion_interiorEPdS0_iid
        .type           _ZN7kernels18diffusion_interiorEPdS0_iid,@function
        .size           _ZN7kernels18diffusion_interiorEPdS0_iid,(.L_x_9 - _ZN7kernels18diffusion_interiorEPdS0_iid)
        .other          _ZN7kernels18diffusion_interiorEPdS0_iid,@"STO_CUDA_ENTRY STV_DEFAULT"
_ZN7kernels18diffusion_interiorEPdS0_iid:
.text._ZN7kernels18diffusion_interiorEPdS0_iid:
[----:B------:R-:W-:Y:S01]  /*0000*/  LDC R1, c[0x0][0x37c] ;  /* 0x0000df00ff017b82 */ /* 0x000fe20000000800 */
[----:B------:R-:W0:Y:S01]  /*0010*/  S2R R2, SR_TID.Y ;  /* 0x0000000000027919 */ /* 0x000e220000002200 */
[----:B------:R-:W1:Y:S01]  /*0020*/  LDCU UR5, c[0x0][0x360] ;  /* 0x00006c00ff0577ac */ /* 0x000e620008000800 */
[----:B------:R-:W0:Y:S01]  /*0030*/  S2R R5, SR_CTAID.Y ;  /* 0x0000000000057919 */ /* 0x000e220000002600 */
[----:B------:R-:W0:Y:S01]  /*0040*/  LDCU UR4, c[0x0][0x364] ;  /* 0x00006c80ff0477ac */ /* 0x000e220008000800 */
[----:B------:R-:W1:Y:S01]  /*0050*/  S2R R0, SR_TID.X ;  /* 0x0000000000007919 */ /* 0x000e620000002100 */
[----:B------:R-:W2:Y:S01]  /*0060*/  LDCU.64 UR8, c[0x0][0x390] ;  /* 0x00007200ff0877ac */ /* 0x000ea20008000a00 */
[----:B------:R-:W1:Y:S01]  /*0070*/  S2R R3, SR_CTAID.X ;  /* 0x0000000000037919 */ /* 0x000e620000002500 */
[----:B0-----:R-:W-:Y:S01]  /*0080*/  IMAD R2, R5, UR4, R2 ;  /* 0x0000000405027c24 */ /* 0x001fe2000f8e0202 */
[----:B--2---:R-:W-:-:S04]  /*0090*/  UIADD3 UR4, UPT, UPT, UR9, -0x1, URZ ;  /* 0xffffffff09047890 */ /* 0x004fc8000fffe0ff */
[----:B------:R-:W-:Y:S01]  /*00a0*/  IADD3 R4, PT, PT, R2, 0x1, RZ ;  /* 0x0000000102047810 */ /* 0x000fe20007ffe0ff */
[----:B-1----:R-:W-:-:S03]  /*00b0*/  IMAD R0, R3, UR5, R0 ;  /* 0x0000000503007c24 */ /* 0x002fc6000f8e0200 */
[----:B------:R-:W-:-:S04]  /*00c0*/  ISETP.GE.U32.AND P0, PT, R4, UR4, PT ;  /* 0x0000000404007c0c */ /* 0x000fc8000bf06070 */
[----:B------:R-:W-:-:S13]  /*00d0*/  ISETP.GE.U32.OR P0, PT, R0, UR8, P0 ;  /* 0x0000000800007c0c */ /* 0x000fda0008706470 */
[----:B------:R-:W-:Y:S05]  /*00e0*/  @P0 EXIT ;  /* 0x000000000000094d */ /* 0x000fea0003800000 */
[----:B------:R-:W0:Y:S01]  /*00f0*/  LDC.64 R4, c[0x0][0x380] ;  /* 0x0000e000ff047b82 */ /* 0x000e220000000a00 */
[----:B------:R-:W-:Y:S01]  /*0100*/  UIADD3 UR4, UPT, UPT, UR8, 0x2, URZ ;  /* 0x0000000208047890 */ /* 0x000fe2000fffe0ff */
[----:B------:R-:W-:Y:S01]  /*0110*/  IADD3 R3, PT, PT, R2, 0x2, RZ ;  /* 0x0000000202037810 */ /* 0x000fe20007ffe0ff */
[----:B------:R-:W1:Y:S01]  /*0120*/  LDCU.64 UR6, c[0x0][0x358] ;  /* 0x00006b00ff0677ac */ /* 0x000e620008000a00 */
[----:B------:R-:W-:-:S03]  /*0130*/  ULOP3.LUT UR5, URZ, UR8, URZ, 0x33, !UPT ;  /* 0x00000008ff057292 */ /* 0x000fc6000f8e33ff */
[----:B------:R-:W-:Y:S01]  /*0140*/  IMAD R13, R3, UR4, R0 ;  /* 0x00000004030d7c24 */ /* 0x000fe2000f8e0200 */
[----:B------:R-:W2:Y:S04]  /*0150*/  LDC.64 R14, c[0x0][0x388] ;  /* 0x0000e200ff0e7b82 */ /* 0x000ea80000000a00 */
[C---:B------:R-:W-:Y:S02]  /*0160*/  IADD3 R0, PT, PT, R13.reuse, 0x1, RZ ;  /* 0x000000010d007810 */ /* 0x040fe40007ffe0ff */
[----:B------:R-:W-:Y:S02]  /*0170*/  IADD3 R7, PT, PT, R13, UR5, RZ ;  /* 0x000000050d077c10 */ /* 0x000fe4000fffe0ff */
[C---:B------:R-:W-:Y:S01]  /*0180*/  IADD3 R9, PT, PT, R0.reuse, UR4, RZ ;  /* 0x0000000400097c10 */ /* 0x040fe2000fffe0ff */
[----:B------:R-:W3:Y:S01]  /*0190*/  LDCU.64 UR4, c[0x0][0x398] ;  /* 0x00007300ff0477ac */ /* 0x000ee20008000a00 */
[----:B0-----:R-:W-:-:S04]  /*01a0*/  IMAD.WIDE.U32 R2, R0, 0x8, R4 ;  /* 0x0000000800027825 */ /* 0x001fc800078e0004 */
[--C-:B------:R-:W-:Y:S02]  /*01b0*/  IMAD.WIDE.U32 R6, R7, 0x8, R4.reuse ;  /* 0x0000000807067825 */ /* 0x100fe400078e0004 */
[----:B-1----:R-:W4:Y:S02]  /*01c0*/  LDG.E.64 R2, desc[UR6][R2.64] ;  /* 0x0000000602027981 */ /* 0x002f24000c1e1b00 */
[--C-:B------:R-:W-:Y:S02]  /*01d0*/  IMAD.WIDE.U32 R8, R9, 0x8, R4.reuse ;  /* 0x0000000809087825 */ /* 0x100fe400078e0004 */
[----:B------:R-:W4:Y:S02]  /*01e0*/  LDG.E.64 R6, desc[UR6][R6.64] ;  /* 0x0000000606067981 */ /* 0x000f24000c1e1b00 */
[C---:B------:R-:W-:Y:S02]  /*01f0*/  IMAD.WIDE.U32 R10, R13.reuse, 0x8, R4 ;  /* 0x000000080d0a7825 */ /* 0x040fe400078e0004 */
[----:B------:R-:W5:Y:S01]  /*0200*/  LDG.E.64 R8, desc[UR6][R8.64] ;  /* 0x0000000608087981 */ /* 0x000f62000c1e1b00 */
[----:B------:R-:W-:-:S03]  /*0210*/  IADD3 R13, PT, PT, R13, 0x2, RZ ;  /* 0x000000020d0d7810 */ /* 0x000fc60007ffe0ff */
[----:B------:R-:W3:Y:S02]  /*0220*/  LDG.E.64 R10, desc[UR6][R10.64] ;  /* 0x000000060a0a7981 */ /* 0x000ee4000c1e1b00 */
[----:B------:R-:W-:-:S06]  /*0230*/  IMAD.WIDE.U32 R12, R13, 0x8, R4 ;  /* 0x000000080d0c7825 */ /* 0x000fcc00078e0004 */
[----:B------:R-:W2:Y:S01]  /*0240*/  LDG.E.64 R12, desc[UR6][R12.64] ;  /* 0x000000060c0c7981 */ /* 0x000ea2000c1e1b00 */
[----:B----4-:R-:W-:-:S08]  /*0250*/  DFMA R4, R2, -4, R6 ;  /* 0xc01000000204782b */ /* 0x010fd00000000006 */
[----:B-----5:R-:W-:-:S08]  /*0260*/  DADD R4, R4, R8 ;  /* 0x0000000004047229 */ /* 0x020fd00000000008 */
[----:B---3--:R-:W-:-:S08]  /*0270*/  DADD R4, R4, R10 ;  /* 0x0000000004047229 */ /* 0x008fd0000000000a */
[----:B--2---:R-:W-:-:S08]  /*0280*/  DADD R4, R4, R12 ;  /* 0x0000000004047229 */ /* 0x004fd0000000000c */
[----:B------:R-:W-:Y:S01]  /*0290*/  DFMA R4, R4, UR4, R2 ;  /* 0x0000000404047c2b */ /* 0x000fe20008000002 */
[----:B------:R-:W-:-:S06]  /*02a0*/  IMAD.WIDE.U32 R2, R0, 0x8, R14 ;  /* 0x0000000800027825 */ /* 0x000fcc00078e000e */
[----:B------:R-:W-:Y:S01]  /*02b0*/  STG.E.64 desc[UR6][R2.64], R4 ;  /* 0x0000000402007986 */ /* 0x000fe2000c101b06 */
[----:B------:R-:W-:Y:S05]  /*02c0*/  EXIT ;  /* 0x000000000000794d */ /* 0x000fea0003800000 */
.L_x_6:
        /* <DEDUP_REMOVED lines=11> */
.L_x_9:


//--------------------- .nv.shared.reserved.0     --------------------------
	.section	.nv.shared.reserved.0,"aw",@nobits
	.weak		__nv_reservedSMEM_offset_0_alias
	.size		__nv_reservedSMEM_offset_0_alias, 0, 64
	.other		__nv_reservedSMEM_offset_0_alias,@"STO_CUDA_RESERVED_SHARED STV_DEFAULT"
__nv_reservedSMEM_offset_0_alias:
	.zero		0
	.zero		64


//--------------------- .nv.constant0._ZN7kernels4fillIdEEvPT_S1_i --------------------------
	.section	.nv.constant0._ZN7kernels4fillIdEEvPT_S1_i,"a",@progbits
	.sectionflags	@""
	.align	4
.nv.constant0._ZN7kernels4fillIdEEvPT_S1_i:
	.zero		916


//--------------------- .nv.constant0._ZN7kernels18diffusion_boundaryEPdS0_id --------------------------
	.section	.nv.constant0._ZN7kernels18diffusion_boundaryEPdS0_id,"a",@progbits
	.sectionflags	@""
	.align	4
.nv.constant0._ZN7kernels18diffusion_boundaryEPdS0_id:
	.zero		928


//--------------------- .nv.constant0._ZN7kernels18diffusion_interiorEPdS0_iid --------------------------
	.section	.nv.constant0._ZN7kernels18diffusion_interiorEPdS0_iid,"a",@progbits
	.sectionflags	@""
	.align	4
.nv.constant0._ZN7kernels18diffusion_interiorEPdS0_iid:
	.zero		928


//--------------------- SYMBOLS --------------------------

	.type		.nv.reservedSmem.offset0,@object
	.size		.nv.reservedSmem.offset0,0x4
